//
// Generated by NVIDIA NVVM Compiler
//
// Compiler Build ID: CL-36424714
// Cuda compilation tools, release 13.0, V13.0.88
// Based on NVVM 20.0.0
//

.version 9.0
.target sm_100
.address_size 64

	// .globl	_Z10vectorLoadPfS_

.visible .entry _Z10vectorLoadPfS_(
	.param .u64 .ptr .align 1 _Z10vectorLoadPfS__param_0,
	.param .u64 .ptr .align 1 _Z10vectorLoadPfS__param_1
)
{


	ret;

}


// ===== COMPILED SASS (sm_100) =====

	.target	sm_100

	.elftype	@"ET_EXEC"


//--------------------- .note.nv.tkinfo           --------------------------
	.section	.note.nv.tkinfo,"",@"SHT_NOTE"
	.sectionflags	@"SHF_NOTE_NV_TKINFO"
	.tkinfo
        /*0018*/ 	.word	0x00000002
        /*0030*/ 	.string	""
        /*0030*/ 	.string	"ptxas"
        /*0030*/ 	.string	"Cuda compilation tools, release 13.0, V13.0.88"
        /*0030*/ 	.string	"Build cuda_13.0.r13.0/compiler.36424714_0"
        /*0030*/ 	.string	"-arch sm_100 -m 64 "



//--------------------- .note.nv.cuinfo           --------------------------
	.section	.note.nv.cuinfo,"",@"SHT_NOTE"
	.sectionflags	@"SHF_NOTE_NV_CUINFO"
        /*0018*/ 	.short	0x0002
        /*001a*/ 	.short	0x0064
        /*001c*/ 	.short	0x0082
	.zero		2


//--------------------- .nv.info                  --------------------------
	.section	.nv.info,"",@"SHT_CUDA_INFO"
	.align	4


	//----- nvinfo : EIATTR_REGCOUNT
	.align		4
        /*0000*/ 	.byte	0x04, 0x2f
        /*0002*/ 	.short	(.L_1 - .L_0)
	.align		4
.L_0:
        /*0004*/ 	.word	index@(_Z10vectorLoadPfS_)
        /*0008*/ 	.word	0x00000004


	//----- nvinfo : EIATTR_FRAME_SIZE
	.align		4
.L_1:
        /*000c*/ 	.byte	0x04, 0x11
        /*000e*/ 	.short	(.L_3 - .L_2)
	.align		4
.L_2:
        /*0010*/ 	.word	index@(_Z10vectorLoadPfS_)
        /*0014*/ 	.word	0x00000000


	//----- nvinfo : EIATTR_MIN_STACK_SIZE
	.align		4
.L_3:
        /*0018*/ 	.byte	0x04, 0x12
        /*001a*/ 	.short	(.L_5 - .L_4)
	.align		4
.L_4:
        /*001c*/ 	.word	index@(_Z10vectorLoadPfS_)
        /*0020*/ 	.word	0x00000000
.L_5:


//--------------------- .nv.compat                --------------------------
	.section	.nv.compat,"",@"SHT_CUDA_COMPAT_INFO"
	.align	4
        /*0000*/ 	.byte	0x02, 0x09, 0x00, 0x00, 0x02, 0x02, 0x01, 0x00, 0x02, 0x05, 0x05, 0x00, 0x03, 0x07, 0x01, 0x01
        /*0010*/ 	.byte	0x02, 0x03, 0x00, 0x00, 0x02, 0x06, 0x01, 0x00, 0x04, 0x0b, 0x08, 0x00, 0x09, 0x00, 0x00, 0x00
        /*0020*/ 	.byte	0x00, 0x00, 0x00, 0x00


//--------------------- .nv.info._Z10vectorLoadPfS_ --------------------------
	.section	.nv.info._Z10vectorLoadPfS_,"",@"SHT_CUDA_INFO"
	.sectionflags	@""
	.align	4


	//----- nvinfo : EIATTR_CUDA_API_VERSION
	.align		4
        /*0000*/ 	.byte	0x04, 0x37
        /*0002*/ 	.short	(.L_7 - .L_6)
.L_6:
        /*0004*/ 	.word	0x00000082


	//----- nvinfo : EIATTR_KPARAM_INFO
	.align		4
.L_7:
        /*0008*/ 	.byte	0x04, 0x17
        /*000a*/ 	.short	(.L_9 - .L_8)
.L_8:
        /*000c*/ 	.word	0x00000000
        /*0010*/ 	.short	0x0001
        /*0012*/ 	.short	0x0008
        /*0014*/ 	.byte	0x00, 0xf5, 0x21, 0x00


	//----- nvinfo : EIATTR_KPARAM_INFO
	.align		4
.L_9:
        /*0018*/ 	.byte	0x04, 0x17
        /*001a*/ 	.short	(.L_11 - .L_10)
.L_10:
        /*001c*/ 	.word	0x00000000
        /*0020*/ 	.short	0x0000
        /*0022*/ 	.short	0x0000
        /*0024*/ 	.byte	0x00, 0xf5, 0x21, 0x00


	//----- nvinfo : EIATTR_SPARSE_MMA_MASK
	.align		4
.L_11:
        /*0028*/ 	.byte	0x03, 0x50
        /*002a*/ 	.short	0x0000


	//----- nvinfo : EIATTR_MAXREG_COUNT
	.align		4
        /*002c*/ 	.byte	0x03, 0x1b
        /*002e*/ 	.short	0x00ff


	//----- nvinfo : EIATTR_MERCURY_ISA_VERSION
	.align		4
        /*0030*/ 	.byte	0x03, 0x5f
        /*0032*/ 	.short	0x0101


	//----- nvinfo : EIATTR_VRC_CTA_INIT_COUNT
	.align		4
        /*0034*/ 	.byte	0x02, 0x4a
	.zero		1
	.zero		1


	//----- nvinfo : EIATTR_EXIT_INSTR_OFFSETS
	.align		4
        /*0038*/ 	.byte	0x04, 0x1c
        /*003a*/ 	.short	(.L_13 - .L_12)


	//   ....[0]....
.L_12:
        /*003c*/ 	.word	0x00000010


	//----- nvinfo : EIATTR_CBANK_PARAM_SIZE
	.align		4
.L_13:
        /*0040*/ 	.byte	0x03, 0x19
        /*0042*/ 	.short	0x0010


	//----- nvinfo : EIATTR_PARAM_CBANK
	.align		4
        /*0044*/ 	.byte	0x04, 0x0a
        /*0046*/ 	.short	(.L_15 - .L_14)
	.align		4
.L_14:
        /*0048*/ 	.word	index@(.nv.constant0._Z10vectorLoadPfS_)
        /*004c*/ 	.short	0x0380
        /*004e*/ 	.short	0x0010


	//----- nvinfo : EIATTR_SW_WAR
	.align		4
.L_15:
        /*0050*/ 	.byte	0x04, 0x36
        /*0052*/ 	.short	(.L_17 - .L_16)
.L_16:
        /*0054*/ 	.word	0x00000008
.L_17:


//--------------------- .nv.callgraph             --------------------------
	.section	.nv.callgraph,"",@"SHT_CUDA_CALLGRAPH"
	.align	4
	.sectionentsize	8
	.align		4
        /*0000*/ 	.word	0x00000000
	.align		4
        /*0004*/ 	.word	0xffffffff
	.align		4
        /*0008*/ 	.word	0x00000000
	.align		4
        /*000c*/ 	.word	0xfffffffe
	.align		4
        /*0010*/ 	.word	0x00000000
	.align		4
        /*0014*/ 	.word	0xfffffffd
	.align		4
        /*0018*/ 	.word	0x00000000
	.align		4
        /*001c*/ 	.word	0xfffffffc


//--------------------- .text._Z10vectorLoadPfS_  --------------------------
	.section	.text._Z10vectorLoadPfS_,"ax",@progbits
	.align	128
        .global         _Z10vectorLoadPfS_
        .type           _Z10vectorLoadPfS_,@function
        .size           _Z10vectorLoadPfS_,(.L_x_1 - _Z10vectorLoadPfS_)
        .other          _Z10vectorLoadPfS_,@"STO_CUDA_ENTRY STV_DEFAULT"
_Z10vectorLoadPfS_:
.text._Z10vectorLoadPfS_:
[----:B------:R-:W-:Y:S01]  /*0000*/  LDC R1, c[0x0][0x37c] ;  /* 0x0000df00ff017b82 */ /* 0x000fe20000000800 */
[----:B------:R-:W-:Y:S05]  /*0010*/  EXIT ;  /* 0x000000000000794d */ /* 0x000fea0003800000 */
.L_x_0:
[----:B------:R-:W-:-:S00]  /*0020*/  BRA `(.L_x_0) ;  /* 0xfffffffc00fc7947 */ /* 0x000fc0000383ffff */
[----:B------:R-:W-:-:S00]  /*0030*/  NOP ;  /* 0x0000000000007918 */ /* 0x000fc00000000000 */
        /* <DEDUP_REMOVED lines=12> */
.L_x_1:


//--------------------- .nv.shared.reserved.0     --------------------------
	.section	.nv.shared.reserved.0,"aw",@nobits
	.weak		__nv_reservedSMEM_offset_0_alias
	.size		__nv_reservedSMEM_offset_0_alias, 0, 64
	.other		__nv_reservedSMEM_offset_0_alias,@"STO_CUDA_RESERVED_SHARED STV_DEFAULT"
__nv_reservedSMEM_offset_0_alias:
	.zero		0
	.zero		64


//--------------------- .nv.constant0._Z10vectorLoadPfS_ --------------------------
	.section	.nv.constant0._Z10vectorLoadPfS_,"a",@progbits
	.sectionflags	@""
	.align	4
.nv.constant0._Z10vectorLoadPfS_:
	.zero		912


//--------------------- SYMBOLS --------------------------

	.type		.nv.reservedSmem.offset0,@object
	.size		.nv.reservedSmem.offset0,0x4
